	.headerflags	@"EF_CUDA_TEXMODE_UNIFIED EF_CUDA_64BIT_ADDRESS EF_CUDA_ACCELERATORS EF_CUDA_SM90 EF_CUDA_VIRTUAL_SM(EF_CUDA_SM90)"
	.elftype	@"ET_EXEC"


//--------------------- .nv.info                  --------------------------
	.section	.nv.info,"",@"SHT_CUDA_INFO"
	.align	4


	//----- nvinfo : EIATTR_REGCOUNT
	.align		4
        /*0000*/ 	.byte	0x04, 0x2f
        /*0002*/ 	.short	(.L_1 - .L_0)
	.align		4
.L_0:
        /*0004*/ 	.word	index@(triton_poi_fused_clone_34)
        /*0008*/ 	.word	0x0000000e


	//----- nvinfo : EIATTR_MIN_STACK_SIZE
	.align		4
.L_1:
        /*000c*/ 	.byte	0x04, 0x12
        /*000e*/ 	.short	(.L_3 - .L_2)
	.align		4
.L_2:
        /*0010*/ 	.word	index@(triton_poi_fused_clone_34)
        /*0014*/ 	.word	0x00000000


	//----- nvinfo : EIATTR_FRAME_SIZE
	.align		4
.L_3:
        /*0018*/ 	.byte	0x04, 0x11
        /*001a*/ 	.short	(.L_5 - .L_4)
	.align		4
.L_4:
        /*001c*/ 	.word	index@(triton_poi_fused_clone_34)
        /*0020*/ 	.word	0x00000000


	//----- nvinfo : EIATTR_MIN_STACK_SIZE
	.align		4
.L_5:
        /*0024*/ 	.byte	0x04, 0x12
        /*0026*/ 	.short	(.L_7 - .L_6)
	.align		4
.L_6:
        /*0028*/ 	.word	index@(triton_poi_fused_clone_34)
        /*002c*/ 	.word	0x00000000
.L_7:


//--------------------- .nv.info.triton_poi_fused_clone_34 --------------------------
	.section	.nv.info.triton_poi_fused_clone_34,"",@"SHT_CUDA_INFO"
	.sectionflags	@""
	.align	4


	//----- nvinfo : EIATTR_CUDA_API_VERSION
	.align		4
        /*0000*/ 	.byte	0x04, 0x37
        /*0002*/ 	.short	(.L_9 - .L_8)
.L_8:
        /*0004*/ 	.word	0x0000007c


	//----- nvinfo : EIATTR_KPARAM_INFO
	.align		4
.L_9:
        /*0008*/ 	.byte	0x04, 0x17
        /*000a*/ 	.short	(.L_11 - .L_10)
.L_10:
        /*000c*/ 	.word	0x00000000
        /*0010*/ 	.short	0x0003
        /*0012*/ 	.short	0x0018
        /*0014*/ 	.byte	0x00, 0xf0, 0x11, 0x00


	//----- nvinfo : EIATTR_KPARAM_INFO
	.align		4
.L_11:
        /*0018*/ 	.byte	0x04, 0x17
        /*001a*/ 	.short	(.L_13 - .L_12)
.L_12:
        /*001c*/ 	.word	0x00000000
        /*0020*/ 	.short	0x0002
        /*0022*/ 	.short	0x0010
        /*0024*/ 	.byte	0x00, 0xf4, 0x21, 0x00


	//----- nvinfo : EIATTR_KPARAM_INFO
	.align		4
.L_13:
        /*0028*/ 	.byte	0x04, 0x17
        /*002a*/ 	.short	(.L_15 - .L_14)
.L_14:
        /*002c*/ 	.word	0x00000000
        /*0030*/ 	.short	0x0001
        /*0032*/ 	.short	0x0008
        /*0034*/ 	.byte	0x00, 0xf4, 0x21, 0x00


	//----- nvinfo : EIATTR_KPARAM_INFO
	.align		4
.L_15:
        /*0038*/ 	.byte	0x04, 0x17
        /*003a*/ 	.short	(.L_17 - .L_16)
.L_16:
        /*003c*/ 	.word	0x00000000
        /*0040*/ 	.short	0x0000
        /*0042*/ 	.short	0x0000
        /*0044*/ 	.byte	0x00, 0xf4, 0x21, 0x00


	//----- nvinfo : EIATTR_SPARSE_MMA_MASK
	.align		4
.L_17:
        /*0048*/ 	.byte	0x03, 0x50
        /*004a*/ 	.short	0x0000


	//----- nvinfo : EIATTR_MAXREG_COUNT
	.align		4
        /*004c*/ 	.byte	0x03, 0x1b
        /*004e*/ 	.short	0x00ff


	//----- nvinfo : EIATTR_EXIT_INSTR_OFFSETS
	.align		4
        /*0050*/ 	.byte	0x04, 0x1c
        /*0052*/ 	.short	(.L_19 - .L_18)


	//   ....[0]....
.L_18:
        /*0054*/ 	.word	0x00000180


	//   ....[1]....
        /*0058*/ 	.word	0x000001a0


	//----- nvinfo : EIATTR_REQNTID
	.align		4
.L_19:
        /*005c*/ 	.byte	0x04, 0x10
        /*005e*/ 	.short	(.L_21 - .L_20)
.L_20:
        /*0060*/ 	.word	0x00000080
        /*0064*/ 	.word	0x00000001
        /*0068*/ 	.word	0x00000001


	//----- nvinfo : EIATTR_CBANK_PARAM_SIZE
	.align		4
.L_21:
        /*006c*/ 	.byte	0x03, 0x19
        /*006e*/ 	.short	0x001c


	//----- nvinfo : EIATTR_PARAM_CBANK
	.align		4
        /*0070*/ 	.byte	0x04, 0x0a
        /*0072*/ 	.short	(.L_23 - .L_22)
	.align		4
.L_22:
        /*0074*/ 	.word	index@(.nv.constant0.triton_poi_fused_clone_34)
        /*0078*/ 	.short	0x0210
        /*007a*/ 	.short	0x001c


	//----- nvinfo : EIATTR_SW_WAR
	.align		4
.L_23:
        /*007c*/ 	.byte	0x04, 0x36
        /*007e*/ 	.short	(.L_25 - .L_24)
.L_24:
        /*0080*/ 	.word	0x00000008
.L_25:


//--------------------- .nv.callgraph             --------------------------
	.section	.nv.callgraph,"",@"SHT_CUDA_CALLGRAPH"
	.align	4
	.sectionentsize	8
	.align		4
        /*0000*/ 	.word	0x00000000
	.align		4
        /*0004*/ 	.word	0xffffffff
	.align		4
        /*0008*/ 	.word	0x00000000
	.align		4
        /*000c*/ 	.word	0xfffffffe
	.align		4
        /*0010*/ 	.word	0x00000000
	.align		4
        /*0014*/ 	.word	0xfffffffd
	.align		4
        /*0018*/ 	.word	0x00000000
	.align		4
        /*001c*/ 	.word	0xfffffffc


//--------------------- .text.triton_poi_fused_clone_34 --------------------------
	.section	.text.triton_poi_fused_clone_34,"ax",@progbits
	.align	128
        .global         triton_poi_fused_clone_34
        .type           triton_poi_fused_clone_34,@function
        .size           triton_poi_fused_clone_34,(.L_x_1 - triton_poi_fused_clone_34)
        .other          triton_poi_fused_clone_34,@"STO_CUDA_ENTRY STV_DEFAULT"
triton_poi_fused_clone_34:
.text.triton_poi_fused_clone_34:
[----:B------:R-:W0:Y:S02]  /*0000*/  LDC R1, c[0x0][0x28] ;  /* 0x00000a00ff017b82 */ /* 0x000e240000000800 */
[----:B------:R-:W1:Y:S01]  /*0010*/  S2R R0, SR_TID.X ;  /* 0x0000000000007919 */ /* 0x000e620000002100 */
[----:B------:R-:W2:Y:S01]  /*0020*/  LDC.64 R2, c[0x0][0x210] ;  /* 0x00008400ff027b82 */ /* 0x000ea20000000a00 */
[----:B------:R-:W-:Y:S01]  /*0030*/  ULDC.64 UR4, c[0x0][0x208] ;  /* 0x0000820000047ab9 */ /* 0x000fe20000000a00 */
[----:B------:R-:W3:Y:S06]  /*0040*/  S2R R9, SR_CTAID.X ;  /* 0x0000000000097919 */ /* 0x000eec0000002500 */
[----:B------:R-:W4:Y:S01]  /*0050*/  LDC.64 R4, c[0x0][0x218] ;  /* 0x00008600ff047b82 */ /* 0x000f220000000a00 */
[----:B-1----:R-:W-:-:S05]  /*0060*/  LOP3.LUT R0, R0, 0x7f, RZ, 0xc0, !PT ;  /* 0x0000007f00007812 */ /* 0x002fca00078ec0ff */
[----:B---3--:R-:W-:-:S05]  /*0070*/  IMAD R9, R9, 0x80, R0 ;  /* 0x0000008009097824 */ /* 0x008fca00078e0200 */
[----:B------:R-:W-:Y:S02]  /*0080*/  SHF.R.S32.HI R0, RZ, 0x1f, R9 ;  /* 0x0000001fff007819 */ /* 0x000fe40000011409 */
[----:B------:R-:W-:Y:S02]  /*0090*/  ISETP.GE.AND P0, PT, R9, 0x800, PT ;  /* 0x000008000900780c */ /* 0x000fe40003f06270 */
[----:B------:R-:W-:-:S04]  /*00a0*/  LEA.HI R0, R0, R9, RZ, 0x9 ;  /* 0x0000000900007211 */ /* 0x000fc800078f48ff */
[----:B------:R-:W-:Y:S02]  /*00b0*/  LOP3.LUT R6, R0, 0xfffffe00, RZ, 0xc0, !PT ;  /* 0xfffffe0000067812 */ /* 0x000fe400078ec0ff */
[----:B------:R-:W-:Y:S02]  /*00c0*/  SHF.R.S32.HI R0, RZ, 0x9, R0 ;  /* 0x00000009ff007819 */ /* 0x000fe40000011400 */
[----:B------:R-:W-:-:S05]  /*00d0*/  IADD3 R7, R9, 0x3000, -R6 ;  /* 0x0000300009077810 */ /* 0x000fca0007ffe806 */
[----:B------:R-:W-:Y:S02]  /*00e0*/  IMAD R11, R0, 0x4800, R7 ;  /* 0x00004800000b7824 */ /* 0x000fe400078e0207 */
[----:B------:R-:W-:Y:S02]  /*00f0*/  IMAD.MOV.U32 R0, RZ, RZ, RZ ;  /* 0x000000ffff007224 */ /* 0x000fe400078e00ff */
[----:B--2---:R-:W-:Y:S01]  /*0100*/  IMAD.WIDE R2, R11, 0x4, R2 ;  /* 0x000000040b027825 */ /* 0x004fe200078e0202 */
[----:B------:R-:W-:-:S03]  /*0110*/  HFMA2.MMA R11, -RZ, RZ, 0, 0 ;  /* 0x00000000ff0b7435 */ /* 0x000fc600000001ff */
[----:B----4-:R-:W-:Y:S01]  /*0120*/  IMAD.WIDE.U32 R4, R7, 0x4, R4 ;  /* 0x0000000407047825 */ /* 0x010fe200078e0004 */
[----:B------:R-:W2:Y:S01]  /*0130*/  @!P0 LDG.E R0, desc[UR4][R2.64] ;  /* 0x0000000402008981 */ /* 0x000ea2000c1e1900 */
[----:B------:R-:W1:Y:S05]  /*0140*/  LDC.64 R6, c[0x0][0x220] ;  /* 0x00008800ff067b82 */ /* 0x000e6a0000000a00 */
[----:B------:R-:W2:Y:S01]  /*0150*/  @!P0 LDG.E.EL R11, desc[UR4][R4.64] ;  /* 0x00000004040b8981 */ /* 0x000ea2000c2e1900 */
[----:B-1----:R-:W-:-:S04]  /*0160*/  IMAD.WIDE R6, R9, 0x4, R6 ;  /* 0x0000000409067825 */ /* 0x002fc800078e0206 */
[----:B--2---:R-:W-:Y:S01]  /*0170*/  FADD R11, R11, R0 ;  /* 0x000000000b0b7221 */ /* 0x004fe20000000000 */
[----:B------:R-:W-:Y:S06]  /*0180*/  @P0 EXIT ;  /* 0x000000000000094d */ /* 0x000fec0003800000 */
[----:B------:R-:W-:Y:S01]  /*0190*/  STG.E desc[UR4][R6.64], R11 ;  /* 0x0000000b06007986 */ /* 0x000fe2000c101904 */
[----:B------:R-:W-:Y:S05]  /*01a0*/  EXIT ;  /* 0x000000000000794d */ /* 0x000fea0003800000 */
.L_x_0:
[----:B------:R-:W-:-:S00]  /*01b0*/  BRA `(.L_x_0) ;  /* 0xfffffffc00fc7947 */ /* 0x000fc0000383ffff */
[----:B------:R-:W-:-:S00]  /*01c0*/  NOP ;  /* 0x0000000000007918 */ /* 0x000fc00000000000 */
        /* <DEDUP_REMOVED lines=11> */
.L_x_1:


//--------------------- .nv.constant0.triton_poi_fused_clone_34 --------------------------
	.section	.nv.constant0.triton_poi_fused_clone_34,"a",@progbits
	.sectionflags	@""
	.align	4
.nv.constant0.triton_poi_fused_clone_34:
	.zero		556
